//
// Generated by NVIDIA NVVM Compiler
//
// Compiler Build ID: CL-36424714
// Cuda compilation tools, release 13.0, V13.0.88
// Based on NVVM 20.0.0
//

.version 9.0
.target sm_100
.address_size 64

	// .globl	_Z18PerElement_AtimesBPiS_S_

.visible .entry _Z18PerElement_AtimesBPiS_S_(
	.param .u64 .ptr .align 1 _Z18PerElement_AtimesBPiS_S__param_0,
	.param .u64 .ptr .align 1 _Z18PerElement_AtimesBPiS_S__param_1,
	.param .u64 .ptr .align 1 _Z18PerElement_AtimesBPiS_S__param_2
)
{
	.reg .b32 	%r<5>;
	.reg .b64 	%rd<11>;

	ld.param.u64 	%rd1, [_Z18PerElement_AtimesBPiS_S__param_0];
	ld.param.u64 	%rd2, [_Z18PerElement_AtimesBPiS_S__param_1];
	ld.param.u64 	%rd3, [_Z18PerElement_AtimesBPiS_S__param_2];
	cvta.to.global.u64 	%rd4, %rd1;
	cvta.to.global.u64 	%rd5, %rd3;
	cvta.to.global.u64 	%rd6, %rd2;
	mov.u32 	%r1, %tid.x;
	mul.wide.u32 	%rd7, %r1, 4;
	add.s64 	%rd8, %rd6, %rd7;
	ld.global.u32 	%r2, [%rd8];
	add.s64 	%rd9, %rd5, %rd7;
	ld.global.u32 	%r3, [%rd9];
	mul.lo.s32 	%r4, %r3, %r2;
	add.s64 	%rd10, %rd4, %rd7;
	st.global.u32 	[%rd10], %r4;
	ret;

}


// ===== COMPILED SASS (sm_100) =====

	.target	sm_100

	.elftype	@"ET_EXEC"


//--------------------- .note.nv.tkinfo           --------------------------
	.section	.note.nv.tkinfo,"",@"SHT_NOTE"
	.sectionflags	@"SHF_NOTE_NV_TKINFO"
	.tkinfo
        /*0018*/ 	.word	0x00000002
        /*0030*/ 	.string	""
        /*0030*/ 	.string	"ptxas"
        /*0030*/ 	.string	"Cuda compilation tools, release 13.0, V13.0.88"
        /*0030*/ 	.string	"Build cuda_13.0.r13.0/compiler.36424714_0"
        /*0030*/ 	.string	"-arch sm_100 -m 64 "



//--------------------- .note.nv.cuinfo           --------------------------
	.section	.note.nv.cuinfo,"",@"SHT_NOTE"
	.sectionflags	@"SHF_NOTE_NV_CUINFO"
        /*0018*/ 	.short	0x0002
        /*001a*/ 	.short	0x0064
        /*001c*/ 	.short	0x0082
	.zero		2


//--------------------- .nv.info                  --------------------------
	.section	.nv.info,"",@"SHT_CUDA_INFO"
	.align	4


	//----- nvinfo : EIATTR_REGCOUNT
	.align		4
        /*0000*/ 	.byte	0x04, 0x2f
        /*0002*/ 	.short	(.L_1 - .L_0)
	.align		4
.L_0:
        /*0004*/ 	.word	index@(_Z18PerElement_AtimesBPiS_S_)
        /*0008*/ 	.word	0x0000000c


	//----- nvinfo : EIATTR_FRAME_SIZE
	.align		4
.L_1:
        /*000c*/ 	.byte	0x04, 0x11
        /*000e*/ 	.short	(.L_3 - .L_2)
	.align		4
.L_2:
        /*0010*/ 	.word	index@(_Z18PerElement_AtimesBPiS_S_)
        /*0014*/ 	.word	0x00000000


	//----- nvinfo : EIATTR_MIN_STACK_SIZE
	.align		4
.L_3:
        /*0018*/ 	.byte	0x04, 0x12
        /*001a*/ 	.short	(.L_5 - .L_4)
	.align		4
.L_4:
        /*001c*/ 	.word	index@(_Z18PerElement_AtimesBPiS_S_)
        /*0020*/ 	.word	0x00000000
.L_5:


//--------------------- .nv.compat                --------------------------
	.section	.nv.compat,"",@"SHT_CUDA_COMPAT_INFO"
	.align	4
        /*0000*/ 	.byte	0x02, 0x09, 0x00, 0x00, 0x02, 0x02, 0x01, 0x00, 0x02, 0x05, 0x05, 0x00, 0x03, 0x07, 0x01, 0x01
        /*0010*/ 	.byte	0x02, 0x03, 0x00, 0x00, 0x02, 0x06, 0x01, 0x00, 0x04, 0x0b, 0x08, 0x00, 0x09, 0x00, 0x00, 0x00
        /*0020*/ 	.byte	0x00, 0x00, 0x00, 0x00


//--------------------- .nv.info._Z18PerElement_AtimesBPiS_S_ --------------------------
	.section	.nv.info._Z18PerElement_AtimesBPiS_S_,"",@"SHT_CUDA_INFO"
	.sectionflags	@""
	.align	4


	//----- nvinfo : EIATTR_CUDA_API_VERSION
	.align		4
        /*0000*/ 	.byte	0x04, 0x37
        /*0002*/ 	.short	(.L_7 - .L_6)
.L_6:
        /*0004*/ 	.word	0x00000082


	//----- nvinfo : EIATTR_KPARAM_INFO
	.align		4
.L_7:
        /*0008*/ 	.byte	0x04, 0x17
        /*000a*/ 	.short	(.L_9 - .L_8)
.L_8:
        /*000c*/ 	.word	0x00000000
        /*0010*/ 	.short	0x0002
        /*0012*/ 	.short	0x0010
        /*0014*/ 	.byte	0x00, 0xf5, 0x21, 0x00


	//----- nvinfo : EIATTR_KPARAM_INFO
	.align		4
.L_9:
        /*0018*/ 	.byte	0x04, 0x17
        /*001a*/ 	.short	(.L_11 - .L_10)
.L_10:
        /*001c*/ 	.word	0x00000000
        /*0020*/ 	.short	0x0001
        /*0022*/ 	.short	0x0008
        /*0024*/ 	.byte	0x00, 0xf5, 0x21, 0x00


	//----- nvinfo : EIATTR_KPARAM_INFO
	.align		4
.L_11:
        /*0028*/ 	.byte	0x04, 0x17
        /*002a*/ 	.short	(.L_13 - .L_12)
.L_12:
        /*002c*/ 	.word	0x00000000
        /*0030*/ 	.short	0x0000
        /*0032*/ 	.short	0x0000
        /*0034*/ 	.byte	0x00, 0xf5, 0x21, 0x00


	//----- nvinfo : EIATTR_SPARSE_MMA_MASK
	.align		4
.L_13:
        /*0038*/ 	.byte	0x03, 0x50
        /*003a*/ 	.short	0x0000


	//----- nvinfo : EIATTR_MAXREG_COUNT
	.align		4
        /*003c*/ 	.byte	0x03, 0x1b
        /*003e*/ 	.short	0x00ff


	//----- nvinfo : EIATTR_MERCURY_ISA_VERSION
	.align		4
        /*0040*/ 	.byte	0x03, 0x5f
        /*0042*/ 	.short	0x0101


	//----- nvinfo : EIATTR_VRC_CTA_INIT_COUNT
	.align		4
        /*0044*/ 	.byte	0x02, 0x4a
	.zero		1
	.zero		1


	//----- nvinfo : EIATTR_EXIT_INSTR_OFFSETS
	.align		4
        /*0048*/ 	.byte	0x04, 0x1c
        /*004a*/ 	.short	(.L_15 - .L_14)


	//   ....[0]....
.L_14:
        /*004c*/ 	.word	0x000000d0


	//----- nvinfo : EIATTR_CBANK_PARAM_SIZE
	.align		4
.L_15:
        /*0050*/ 	.byte	0x03, 0x19
        /*0052*/ 	.short	0x0018


	//----- nvinfo : EIATTR_PARAM_CBANK
	.align		4
        /*0054*/ 	.byte	0x04, 0x0a
        /*0056*/ 	.short	(.L_17 - .L_16)
	.align		4
.L_16:
        /*0058*/ 	.word	index@(.nv.constant0._Z18PerElement_AtimesBPiS_S_)
        /*005c*/ 	.short	0x0380
        /*005e*/ 	.short	0x0018


	//----- nvinfo : EIATTR_SW_WAR
	.align		4
.L_17:
        /*0060*/ 	.byte	0x04, 0x36
        /*0062*/ 	.short	(.L_19 - .L_18)
.L_18:
        /*0064*/ 	.word	0x00000008
.L_19:


//--------------------- .nv.callgraph             --------------------------
	.section	.nv.callgraph,"",@"SHT_CUDA_CALLGRAPH"
	.align	4
	.sectionentsize	8
	.align		4
        /*0000*/ 	.word	0x00000000
	.align		4
        /*0004*/ 	.word	0xffffffff
	.align		4
        /*0008*/ 	.word	0x00000000
	.align		4
        /*000c*/ 	.word	0xfffffffe
	.align		4
        /*0010*/ 	.word	0x00000000
	.align		4
        /*0014*/ 	.word	0xfffffffd
	.align		4
        /*0018*/ 	.word	0x00000000
	.align		4
        /*001c*/ 	.word	0xfffffffc


//--------------------- .text._Z18PerElement_AtimesBPiS_S_ --------------------------
	.section	.text._Z18PerElement_AtimesBPiS_S_,"ax",@progbits
	.align	128
        .global         _Z18PerElement_AtimesBPiS_S_
        .type           _Z18PerElement_AtimesBPiS_S_,@function
        .size           _Z18PerElement_AtimesBPiS_S_,(.L_x_1 - _Z18PerElement_AtimesBPiS_S_)
        .other          _Z18PerElement_AtimesBPiS_S_,@"STO_CUDA_ENTRY STV_DEFAULT"
_Z18PerElement_AtimesBPiS_S_:
.text._Z18PerElement_AtimesBPiS_S_:
[----:B------:R-:W-:Y:S01]  /*0000*/  LDC R1, c[0x0][0x37c] ;  /* 0x0000df00ff017b82 */ /* 0x000fe20000000800 */
[----:B------:R-:W0:Y:S07]  /*0010*/  S2R R9, SR_TID.X ;  /* 0x0000000000097919 */ /* 0x000e2e0000002100 */
[----:B------:R-:W0:Y:S01]  /*0020*/  LDC.64 R2, c[0x0][0x388] ;  /* 0x0000e200ff027b82 */ /* 0x000e220000000a00 */
[----:B------:R-:W1:Y:S07]  /*0030*/  LDCU.64 UR4, c[0x0][0x358] ;  /* 0x00006b00ff0477ac */ /* 0x000e6e0008000a00 */
[----:B------:R-:W2:Y:S08]  /*0040*/  LDC.64 R4, c[0x0][0x390] ;  /* 0x0000e400ff047b82 */ /* 0x000eb00000000a00 */
[----:B------:R-:W3:Y:S01]  /*0050*/  LDC.64 R6, c[0x0][0x380] ;  /* 0x0000e000ff067b82 */ /* 0x000ee20000000a00 */
[----:B0-----:R-:W-:-:S04]  /*0060*/  IMAD.WIDE.U32 R2, R9, 0x4, R2 ;  /* 0x0000000409027825 */ /* 0x001fc800078e0002 */
[C---:B--2---:R-:W-:Y:S02]  /*0070*/  IMAD.WIDE.U32 R4, R9.reuse, 0x4, R4 ;  /* 0x0000000409047825 */ /* 0x044fe400078e0004 */
[----:B-1----:R-:W2:Y:S04]  /*0080*/  LDG.E R2, desc[UR4][R2.64] ;  /* 0x0000000402027981 */ /* 0x002ea8000c1e1900 */
[----:B------:R-:W2:Y:S01]  /*0090*/  LDG.E R5, desc[UR4][R4.64] ;  /* 0x0000000404057981 */ /* 0x000ea2000c1e1900 */
[----:B---3--:R-:W-:-:S04]  /*00a0*/  IMAD.WIDE.U32 R6, R9, 0x4, R6 ;  /* 0x0000000409067825 */ /* 0x008fc800078e0006 */
[----:B--2---:R-:W-:-:S05]  /*00b0*/  IMAD R9, R2, R5, RZ ;  /* 0x0000000502097224 */ /* 0x004fca00078e02ff */
[----:B------:R-:W-:Y:S01]  /*00c0*/  STG.E desc[UR4][R6.64], R9 ;  /* 0x0000000906007986 */ /* 0x000fe2000c101904 */
[----:B------:R-:W-:Y:S05]  /*00d0*/  EXIT ;  /* 0x000000000000794d */ /* 0x000fea0003800000 */
.L_x_0:
[----:B------:R-:W-:-:S00]  /*00e0*/  BRA `(.L_x_0) ;  /* 0xfffffffc00fc7947 */ /* 0x000fc0000383ffff */
[----:B------:R-:W-:-:S00]  /*00f0*/  NOP ;  /* 0x0000000000007918 */ /* 0x000fc00000000000 */
        /* <DEDUP_REMOVED lines=8> */
.L_x_1:


//--------------------- .nv.shared.reserved.0     --------------------------
	.section	.nv.shared.reserved.0,"aw",@nobits
	.weak		__nv_reservedSMEM_offset_0_alias
	.size		__nv_reservedSMEM_offset_0_alias, 0, 64
	.other		__nv_reservedSMEM_offset_0_alias,@"STO_CUDA_RESERVED_SHARED STV_DEFAULT"
__nv_reservedSMEM_offset_0_alias:
	.zero		0
	.zero		64


//--------------------- .nv.constant0._Z18PerElement_AtimesBPiS_S_ --------------------------
	.section	.nv.constant0._Z18PerElement_AtimesBPiS_S_,"a",@progbits
	.sectionflags	@""
	.align	4
.nv.constant0._Z18PerElement_AtimesBPiS_S_:
	.zero		920


//--------------------- SYMBOLS --------------------------

	.type		.nv.reservedSmem.offset0,@object
	.size		.nv.reservedSmem.offset0,0x4
